//
// Generated by NVIDIA NVVM Compiler
//
// Compiler Build ID: CL-36424714
// Cuda compilation tools, release 13.0, V13.0.88
// Based on NVVM 20.0.0
//

.version 9.0
.target sm_100
.address_size 64

	// .globl	_Z9transposePfS_i

.visible .entry _Z9transposePfS_i(
	.param .u64 .ptr .align 1 _Z9transposePfS_i_param_0,
	.param .u64 .ptr .align 1 _Z9transposePfS_i_param_1,
	.param .u32 _Z9transposePfS_i_param_2
)
{
	.reg .b32 	%r<12>;
	.reg .b32 	%f<2>;
	.reg .b64 	%rd<9>;

	ld.param.u64 	%rd1, [_Z9transposePfS_i_param_0];
	ld.param.u64 	%rd2, [_Z9transposePfS_i_param_1];
	ld.param.u32 	%r1, [_Z9transposePfS_i_param_2];
	cvta.to.global.u64 	%rd3, %rd2;
	cvta.to.global.u64 	%rd4, %rd1;
	mov.u32 	%r2, %ctaid.x;
	mov.u32 	%r3, %ntid.x;
	mov.u32 	%r4, %tid.x;
	mad.lo.s32 	%r5, %r2, %r3, %r4;
	mov.u32 	%r6, %ctaid.y;
	mov.u32 	%r7, %ntid.y;
	mov.u32 	%r8, %tid.y;
	mad.lo.s32 	%r9, %r6, %r7, %r8;
	mad.lo.s32 	%r10, %r1, %r9, %r5;
	mul.wide.s32 	%rd5, %r10, 4;
	add.s64 	%rd6, %rd4, %rd5;
	ld.global.f32 	%f1, [%rd6];
	mad.lo.s32 	%r11, %r1, %r5, %r9;
	mul.wide.s32 	%rd7, %r11, 4;
	add.s64 	%rd8, %rd3, %rd7;
	st.global.f32 	[%rd8], %f1;
	ret;

}


// ===== COMPILED SASS (sm_100) =====

	.target	sm_100

	.elftype	@"ET_EXEC"


//--------------------- .note.nv.tkinfo           --------------------------
	.section	.note.nv.tkinfo,"",@"SHT_NOTE"
	.sectionflags	@"SHF_NOTE_NV_TKINFO"
	.tkinfo
        /*0018*/ 	.word	0x00000002
        /*0030*/ 	.string	""
        /*0030*/ 	.string	"ptxas"
        /*0030*/ 	.string	"Cuda compilation tools, release 13.0, V13.0.88"
        /*0030*/ 	.string	"Build cuda_13.0.r13.0/compiler.36424714_0"
        /*0030*/ 	.string	"-arch sm_100 -m 64 "



//--------------------- .note.nv.cuinfo           --------------------------
	.section	.note.nv.cuinfo,"",@"SHT_NOTE"
	.sectionflags	@"SHF_NOTE_NV_CUINFO"
        /*0018*/ 	.short	0x0002
        /*001a*/ 	.short	0x0064
        /*001c*/ 	.short	0x0082
	.zero		2


//--------------------- .nv.info                  --------------------------
	.section	.nv.info,"",@"SHT_CUDA_INFO"
	.align	4


	//----- nvinfo : EIATTR_REGCOUNT
	.align		4
        /*0000*/ 	.byte	0x04, 0x2f
        /*0002*/ 	.short	(.L_1 - .L_0)
	.align		4
.L_0:
        /*0004*/ 	.word	index@(_Z9transposePfS_i)
        /*0008*/ 	.word	0x0000000a


	//----- nvinfo : EIATTR_FRAME_SIZE
	.align		4
.L_1:
        /*000c*/ 	.byte	0x04, 0x11
        /*000e*/ 	.short	(.L_3 - .L_2)
	.align		4
.L_2:
        /*0010*/ 	.word	index@(_Z9transposePfS_i)
        /*0014*/ 	.word	0x00000000


	//----- nvinfo : EIATTR_MIN_STACK_SIZE
	.align		4
.L_3:
        /*0018*/ 	.byte	0x04, 0x12
        /*001a*/ 	.short	(.L_5 - .L_4)
	.align		4
.L_4:
        /*001c*/ 	.word	index@(_Z9transposePfS_i)
        /*0020*/ 	.word	0x00000000
.L_5:


//--------------------- .nv.compat                --------------------------
	.section	.nv.compat,"",@"SHT_CUDA_COMPAT_INFO"
	.align	4
        /*0000*/ 	.byte	0x02, 0x09, 0x00, 0x00, 0x02, 0x02, 0x01, 0x00, 0x02, 0x05, 0x05, 0x00, 0x03, 0x07, 0x01, 0x01
        /*0010*/ 	.byte	0x02, 0x03, 0x00, 0x00, 0x02, 0x06, 0x01, 0x00, 0x04, 0x0b, 0x08, 0x00, 0x09, 0x00, 0x00, 0x00
        /*0020*/ 	.byte	0x00, 0x00, 0x00, 0x00


//--------------------- .nv.info._Z9transposePfS_i --------------------------
	.section	.nv.info._Z9transposePfS_i,"",@"SHT_CUDA_INFO"
	.sectionflags	@""
	.align	4


	//----- nvinfo : EIATTR_CUDA_API_VERSION
	.align		4
        /*0000*/ 	.byte	0x04, 0x37
        /*0002*/ 	.short	(.L_7 - .L_6)
.L_6:
        /*0004*/ 	.word	0x00000082


	//----- nvinfo : EIATTR_KPARAM_INFO
	.align		4
.L_7:
        /*0008*/ 	.byte	0x04, 0x17
        /*000a*/ 	.short	(.L_9 - .L_8)
.L_8:
        /*000c*/ 	.word	0x00000000
        /*0010*/ 	.short	0x0002
        /*0012*/ 	.short	0x0010
        /*0014*/ 	.byte	0x00, 0xf0, 0x11, 0x00


	//----- nvinfo : EIATTR_KPARAM_INFO
	.align		4
.L_9:
        /*0018*/ 	.byte	0x04, 0x17
        /*001a*/ 	.short	(.L_11 - .L_10)
.L_10:
        /*001c*/ 	.word	0x00000000
        /*0020*/ 	.short	0x0001
        /*0022*/ 	.short	0x0008
        /*0024*/ 	.byte	0x00, 0xf5, 0x21, 0x00


	//----- nvinfo : EIATTR_KPARAM_INFO
	.align		4
.L_11:
        /*0028*/ 	.byte	0x04, 0x17
        /*002a*/ 	.short	(.L_13 - .L_12)
.L_12:
        /*002c*/ 	.word	0x00000000
        /*0030*/ 	.short	0x0000
        /*0032*/ 	.short	0x0000
        /*0034*/ 	.byte	0x00, 0xf5, 0x21, 0x00


	//----- nvinfo : EIATTR_SPARSE_MMA_MASK
	.align		4
.L_13:
        /*0038*/ 	.byte	0x03, 0x50
        /*003a*/ 	.short	0x0000


	//----- nvinfo : EIATTR_MAXREG_COUNT
	.align		4
        /*003c*/ 	.byte	0x03, 0x1b
        /*003e*/ 	.short	0x00ff


	//----- nvinfo : EIATTR_MERCURY_ISA_VERSION
	.align		4
        /*0040*/ 	.byte	0x03, 0x5f
        /*0042*/ 	.short	0x0101


	//----- nvinfo : EIATTR_VRC_CTA_INIT_COUNT
	.align		4
        /*0044*/ 	.byte	0x02, 0x4a
	.zero		1
	.zero		1


	//----- nvinfo : EIATTR_EXIT_INSTR_OFFSETS
	.align		4
        /*0048*/ 	.byte	0x04, 0x1c
        /*004a*/ 	.short	(.L_15 - .L_14)


	//   ....[0]....
.L_14:
        /*004c*/ 	.word	0x00000130


	//----- nvinfo : EIATTR_CBANK_PARAM_SIZE
	.align		4
.L_15:
        /*0050*/ 	.byte	0x03, 0x19
        /*0052*/ 	.short	0x0014


	//----- nvinfo : EIATTR_PARAM_CBANK
	.align		4
        /*0054*/ 	.byte	0x04, 0x0a
        /*0056*/ 	.short	(.L_17 - .L_16)
	.align		4
.L_16:
        /*0058*/ 	.word	index@(.nv.constant0._Z9transposePfS_i)
        /*005c*/ 	.short	0x0380
        /*005e*/ 	.short	0x0014


	//----- nvinfo : EIATTR_SW_WAR
	.align		4
.L_17:
        /*0060*/ 	.byte	0x04, 0x36
        /*0062*/ 	.short	(.L_19 - .L_18)
.L_18:
        /*0064*/ 	.word	0x00000008
.L_19:


//--------------------- .nv.callgraph             --------------------------
	.section	.nv.callgraph,"",@"SHT_CUDA_CALLGRAPH"
	.align	4
	.sectionentsize	8
	.align		4
        /*0000*/ 	.word	0x00000000
	.align		4
        /*0004*/ 	.word	0xffffffff
	.align		4
        /*0008*/ 	.word	0x00000000
	.align		4
        /*000c*/ 	.word	0xfffffffe
	.align		4
        /*0010*/ 	.word	0x00000000
	.align		4
        /*0014*/ 	.word	0xfffffffd
	.align		4
        /*0018*/ 	.word	0x00000000
	.align		4
        /*001c*/ 	.word	0xfffffffc


//--------------------- .text._Z9transposePfS_i   --------------------------
	.section	.text._Z9transposePfS_i,"ax",@progbits
	.align	128
        .global         _Z9transposePfS_i
        .type           _Z9transposePfS_i,@function
        .size           _Z9transposePfS_i,(.L_x_1 - _Z9transposePfS_i)
        .other          _Z9transposePfS_i,@"STO_CUDA_ENTRY STV_DEFAULT"
_Z9transposePfS_i:
.text._Z9transposePfS_i:
[----:B------:R-:W-:Y:S01]  /*0000*/  LDC R1, c[0x0][0x37c] ;  /* 0x0000df00ff017b82 */ /* 0x000fe20000000800 */
[----:B------:R-:W0:Y:S07]  /*0010*/  S2R R5, SR_TID.X ;  /* 0x0000000000057919 */ /* 0x000e2e0000002100 */
[----:B------:R-:W0:Y:S01]  /*0020*/  LDC R0, c[0x0][0x360] ;  /* 0x0000d800ff007b82 */ /* 0x000e220000000800 */
[----:B------:R-:W1:Y:S01]  /*0030*/  LDCU UR8, c[0x0][0x390] ;  /* 0x00007200ff0877ac */ /* 0x000e620008000800 */
[----:B------:R-:W2:Y:S01]  /*0040*/  S2R R4, SR_TID.Y ;  /* 0x0000000000047919 */ /* 0x000ea20000002200 */
[----:B------:R-:W3:Y:S05]  /*0050*/  LDCU.64 UR4, c[0x0][0x358] ;  /* 0x00006b00ff0477ac */ /* 0x000eea0008000a00 */
[----:B------:R-:W0:Y:S08]  /*0060*/  S2UR UR6, SR_CTAID.X ;  /* 0x00000000000679c3 */ /* 0x000e300000002500 */
[----:B------:R-:W2:Y:S08]  /*0070*/  S2UR UR7, SR_CTAID.Y ;  /* 0x00000000000779c3 */ /* 0x000eb00000002600 */
[----:B------:R-:W2:Y:S08]  /*0080*/  LDC R7, c[0x0][0x364] ;  /* 0x0000d900ff077b82 */ /* 0x000eb00000000800 */
[----:B------:R-:W4:Y:S01]  /*0090*/  LDC.64 R2, c[0x0][0x380] ;  /* 0x0000e000ff027b82 */ /* 0x000f220000000a00 */
[----:B0-----:R-:W-:-:S02]  /*00a0*/  IMAD R0, R0, UR6, R5 ;  /* 0x0000000600007c24 */ /* 0x001fc4000f8e0205 */
[----:B--2---:R-:W-:-:S04]  /*00b0*/  IMAD R7, R7, UR7, R4 ;  /* 0x0000000707077c24 */ /* 0x004fc8000f8e0204 */
[----:B-1----:R-:W-:-:S04]  /*00c0*/  IMAD R5, R7, UR8, R0 ;  /* 0x0000000807057c24 */ /* 0x002fc8000f8e0200 */
[----:B----4-:R-:W-:Y:S02]  /*00d0*/  IMAD.WIDE R2, R5, 0x4, R2 ;  /* 0x0000000405027825 */ /* 0x010fe400078e0202 */
[----:B------:R-:W0:Y:S04]  /*00e0*/  LDC.64 R4, c[0x0][0x388] ;  /* 0x0000e200ff047b82 */ /* 0x000e280000000a00 */
[----:B---3--:R-:W2:Y:S01]  /*00f0*/  LDG.E R3, desc[UR4][R2.64] ;  /* 0x0000000402037981 */ /* 0x008ea2000c1e1900 */
[----:B------:R-:W-:-:S04]  /*0100*/  IMAD R7, R0, UR8, R7 ;  /* 0x0000000800077c24 */ /* 0x000fc8000f8e0207 */
[----:B0-----:R-:W-:-:S05]  /*0110*/  IMAD.WIDE R4, R7, 0x4, R4 ;  /* 0x0000000407047825 */ /* 0x001fca00078e0204 */
[----:B--2---:R-:W-:Y:S01]  /*0120*/  STG.E desc[UR4][R4.64], R3 ;  /* 0x0000000304007986 */ /* 0x004fe2000c101904 */
[----:B------:R-:W-:Y:S05]  /*0130*/  EXIT ;  /* 0x000000000000794d */ /* 0x000fea0003800000 */
.L_x_0:
[----:B------:R-:W-:-:S00]  /*0140*/  BRA `(.L_x_0) ;  /* 0xfffffffc00fc7947 */ /* 0x000fc0000383ffff */
[----:B------:R-:W-:-:S00]  /*0150*/  NOP ;  /* 0x0000000000007918 */ /* 0x000fc00000000000 */
        /* <DEDUP_REMOVED lines=10> */
.L_x_1:


//--------------------- .nv.shared.reserved.0     --------------------------
	.section	.nv.shared.reserved.0,"aw",@nobits
	.weak		__nv_reservedSMEM_offset_0_alias
	.size		__nv_reservedSMEM_offset_0_alias, 0, 64
	.other		__nv_reservedSMEM_offset_0_alias,@"STO_CUDA_RESERVED_SHARED STV_DEFAULT"
__nv_reservedSMEM_offset_0_alias:
	.zero		0
	.zero		64


//--------------------- .nv.constant0._Z9transposePfS_i --------------------------
	.section	.nv.constant0._Z9transposePfS_i,"a",@progbits
	.sectionflags	@""
	.align	4
.nv.constant0._Z9transposePfS_i:
	.zero		916


//--------------------- SYMBOLS --------------------------

	.type		.nv.reservedSmem.offset0,@object
	.size		.nv.reservedSmem.offset0,0x4
